//
// Generated by NVIDIA NVVM Compiler
//
// Compiler Build ID: CL-36424714
// Cuda compilation tools, release 13.0, V13.0.88
// Based on NVVM 20.0.0
//

.version 9.0
.target sm_100
.address_size 64

	// .globl	_Z8cuVecAddPfS_S_j

.visible .entry _Z8cuVecAddPfS_S_j(
	.param .u64 .ptr .align 1 _Z8cuVecAddPfS_S_j_param_0,
	.param .u64 .ptr .align 1 _Z8cuVecAddPfS_S_j_param_1,
	.param .u64 .ptr .align 1 _Z8cuVecAddPfS_S_j_param_2,
	.param .u32 _Z8cuVecAddPfS_S_j_param_3
)
{
	.reg .pred 	%p<2>;
	.reg .b32 	%r<6>;
	.reg .b32 	%f<4>;
	.reg .b64 	%rd<11>;

	ld.param.u64 	%rd1, [_Z8cuVecAddPfS_S_j_param_0];
	ld.param.u64 	%rd2, [_Z8cuVecAddPfS_S_j_param_1];
	ld.param.u64 	%rd3, [_Z8cuVecAddPfS_S_j_param_2];
	ld.param.u32 	%r2, [_Z8cuVecAddPfS_S_j_param_3];
	mov.u32 	%r3, %ntid.x;
	mov.u32 	%r4, %ctaid.x;
	mov.u32 	%r5, %tid.x;
	mad.lo.s32 	%r1, %r3, %r4, %r5;
	setp.ge.u32 	%p1, %r1, %r2;
	@%p1 bra 	$L__BB0_2;
	cvta.to.global.u64 	%rd4, %rd1;
	cvta.to.global.u64 	%rd5, %rd2;
	cvta.to.global.u64 	%rd6, %rd3;
	mul.wide.s32 	%rd7, %r1, 4;
	add.s64 	%rd8, %rd4, %rd7;
	ld.global.f32 	%f1, [%rd8];
	add.s64 	%rd9, %rd5, %rd7;
	ld.global.f32 	%f2, [%rd9];
	add.f32 	%f3, %f1, %f2;
	add.s64 	%rd10, %rd6, %rd7;
	st.global.f32 	[%rd10], %f3;
$L__BB0_2:
	ret;

}


// ===== COMPILED SASS (sm_100) =====

	.target	sm_100

	.elftype	@"ET_EXEC"


//--------------------- .note.nv.tkinfo           --------------------------
	.section	.note.nv.tkinfo,"",@"SHT_NOTE"
	.sectionflags	@"SHF_NOTE_NV_TKINFO"
	.tkinfo
        /*0018*/ 	.word	0x00000002
        /*0030*/ 	.string	""
        /*0030*/ 	.string	"ptxas"
        /*0030*/ 	.string	"Cuda compilation tools, release 13.0, V13.0.88"
        /*0030*/ 	.string	"Build cuda_13.0.r13.0/compiler.36424714_0"
        /*0030*/ 	.string	"-arch sm_100 -m 64 "



//--------------------- .note.nv.cuinfo           --------------------------
	.section	.note.nv.cuinfo,"",@"SHT_NOTE"
	.sectionflags	@"SHF_NOTE_NV_CUINFO"
        /*0018*/ 	.short	0x0002
        /*001a*/ 	.short	0x0064
        /*001c*/ 	.short	0x0082
	.zero		2


//--------------------- .nv.info                  --------------------------
	.section	.nv.info,"",@"SHT_CUDA_INFO"
	.align	4


	//----- nvinfo : EIATTR_REGCOUNT
	.align		4
        /*0000*/ 	.byte	0x04, 0x2f
        /*0002*/ 	.short	(.L_1 - .L_0)
	.align		4
.L_0:
        /*0004*/ 	.word	index@(_Z8cuVecAddPfS_S_j)
        /*0008*/ 	.word	0x0000000c


	//----- nvinfo : EIATTR_FRAME_SIZE
	.align		4
.L_1:
        /*000c*/ 	.byte	0x04, 0x11
        /*000e*/ 	.short	(.L_3 - .L_2)
	.align		4
.L_2:
        /*0010*/ 	.word	index@(_Z8cuVecAddPfS_S_j)
        /*0014*/ 	.word	0x00000000


	//----- nvinfo : EIATTR_MIN_STACK_SIZE
	.align		4
.L_3:
        /*0018*/ 	.byte	0x04, 0x12
        /*001a*/ 	.short	(.L_5 - .L_4)
	.align		4
.L_4:
        /*001c*/ 	.word	index@(_Z8cuVecAddPfS_S_j)
        /*0020*/ 	.word	0x00000000
.L_5:


//--------------------- .nv.compat                --------------------------
	.section	.nv.compat,"",@"SHT_CUDA_COMPAT_INFO"
	.align	4
        /*0000*/ 	.byte	0x02, 0x09, 0x00, 0x00, 0x02, 0x02, 0x01, 0x00, 0x02, 0x05, 0x05, 0x00, 0x03, 0x07, 0x01, 0x01
        /*0010*/ 	.byte	0x02, 0x03, 0x00, 0x00, 0x02, 0x06, 0x01, 0x00, 0x04, 0x0b, 0x08, 0x00, 0x09, 0x00, 0x00, 0x00
        /*0020*/ 	.byte	0x00, 0x00, 0x00, 0x00


//--------------------- .nv.info._Z8cuVecAddPfS_S_j --------------------------
	.section	.nv.info._Z8cuVecAddPfS_S_j,"",@"SHT_CUDA_INFO"
	.sectionflags	@""
	.align	4


	//----- nvinfo : EIATTR_CUDA_API_VERSION
	.align		4
        /*0000*/ 	.byte	0x04, 0x37
        /*0002*/ 	.short	(.L_7 - .L_6)
.L_6:
        /*0004*/ 	.word	0x00000082


	//----- nvinfo : EIATTR_KPARAM_INFO
	.align		4
.L_7:
        /*0008*/ 	.byte	0x04, 0x17
        /*000a*/ 	.short	(.L_9 - .L_8)
.L_8:
        /*000c*/ 	.word	0x00000000
        /*0010*/ 	.short	0x0003
        /*0012*/ 	.short	0x0018
        /*0014*/ 	.byte	0x00, 0xf0, 0x11, 0x00


	//----- nvinfo : EIATTR_KPARAM_INFO
	.align		4
.L_9:
        /*0018*/ 	.byte	0x04, 0x17
        /*001a*/ 	.short	(.L_11 - .L_10)
.L_10:
        /*001c*/ 	.word	0x00000000
        /*0020*/ 	.short	0x0002
        /*0022*/ 	.short	0x0010
        /*0024*/ 	.byte	0x00, 0xf5, 0x21, 0x00


	//----- nvinfo : EIATTR_KPARAM_INFO
	.align		4
.L_11:
        /*0028*/ 	.byte	0x04, 0x17
        /*002a*/ 	.short	(.L_13 - .L_12)
.L_12:
        /*002c*/ 	.word	0x00000000
        /*0030*/ 	.short	0x0001
        /*0032*/ 	.short	0x0008
        /*0034*/ 	.byte	0x00, 0xf5, 0x21, 0x00


	//----- nvinfo : EIATTR_KPARAM_INFO
	.align		4
.L_13:
        /*0038*/ 	.byte	0x04, 0x17
        /*003a*/ 	.short	(.L_15 - .L_14)
.L_14:
        /*003c*/ 	.word	0x00000000
        /*0040*/ 	.short	0x0000
        /*0042*/ 	.short	0x0000
        /*0044*/ 	.byte	0x00, 0xf5, 0x21, 0x00


	//----- nvinfo : EIATTR_SPARSE_MMA_MASK
	.align		4
.L_15:
        /*0048*/ 	.byte	0x03, 0x50
        /*004a*/ 	.short	0x0000


	//----- nvinfo : EIATTR_MAXREG_COUNT
	.align		4
        /*004c*/ 	.byte	0x03, 0x1b
        /*004e*/ 	.short	0x00ff


	//----- nvinfo : EIATTR_MERCURY_ISA_VERSION
	.align		4
        /*0050*/ 	.byte	0x03, 0x5f
        /*0052*/ 	.short	0x0101


	//----- nvinfo : EIATTR_VRC_CTA_INIT_COUNT
	.align		4
        /*0054*/ 	.byte	0x02, 0x4a
	.zero		1
	.zero		1


	//----- nvinfo : EIATTR_EXIT_INSTR_OFFSETS
	.align		4
        /*0058*/ 	.byte	0x04, 0x1c
        /*005a*/ 	.short	(.L_17 - .L_16)


	//   ....[0]....
.L_16:
        /*005c*/ 	.word	0x00000070


	//   ....[1]....
        /*0060*/ 	.word	0x00000130


	//----- nvinfo : EIATTR_CBANK_PARAM_SIZE
	.align		4
.L_17:
        /*0064*/ 	.byte	0x03, 0x19
        /*0066*/ 	.short	0x001c


	//----- nvinfo : EIATTR_PARAM_CBANK
	.align		4
        /*0068*/ 	.byte	0x04, 0x0a
        /*006a*/ 	.short	(.L_19 - .L_18)
	.align		4
.L_18:
        /*006c*/ 	.word	index@(.nv.constant0._Z8cuVecAddPfS_S_j)
        /*0070*/ 	.short	0x0380
        /*0072*/ 	.short	0x001c


	//----- nvinfo : EIATTR_SW_WAR
	.align		4
.L_19:
        /*0074*/ 	.byte	0x04, 0x36
        /*0076*/ 	.short	(.L_21 - .L_20)
.L_20:
        /*0078*/ 	.word	0x00000008
.L_21:


//--------------------- .nv.callgraph             --------------------------
	.section	.nv.callgraph,"",@"SHT_CUDA_CALLGRAPH"
	.align	4
	.sectionentsize	8
	.align		4
        /*0000*/ 	.word	0x00000000
	.align		4
        /*0004*/ 	.word	0xffffffff
	.align		4
        /*0008*/ 	.word	0x00000000
	.align		4
        /*000c*/ 	.word	0xfffffffe
	.align		4
        /*0010*/ 	.word	0x00000000
	.align		4
        /*0014*/ 	.word	0xfffffffd
	.align		4
        /*0018*/ 	.word	0x00000000
	.align		4
        /*001c*/ 	.word	0xfffffffc


//--------------------- .text._Z8cuVecAddPfS_S_j  --------------------------
	.section	.text._Z8cuVecAddPfS_S_j,"ax",@progbits
	.align	128
        .global         _Z8cuVecAddPfS_S_j
        .type           _Z8cuVecAddPfS_S_j,@function
        .size           _Z8cuVecAddPfS_S_j,(.L_x_1 - _Z8cuVecAddPfS_S_j)
        .other          _Z8cuVecAddPfS_S_j,@"STO_CUDA_ENTRY STV_DEFAULT"
_Z8cuVecAddPfS_S_j:
.text._Z8cuVecAddPfS_S_j:
[----:B------:R-:W-:Y:S01]  /*0000*/  LDC R1, c[0x0][0x37c] ;  /* 0x0000df00ff017b82 */ /* 0x000fe20000000800 */
[----:B------:R-:W0:Y:S01]  /*0010*/  S2R R9, SR_CTAID.X ;  /* 0x0000000000097919 */ /* 0x000e220000002500 */
[----:B------:R-:W0:Y:S01]  /*0020*/  LDCU UR4, c[0x0][0x360] ;  /* 0x00006c00ff0477ac */ /* 0x000e220008000800 */
[----:B------:R-:W0:Y:S01]  /*0030*/  S2R R0, SR_TID.X ;  /* 0x0000000000007919 */ /* 0x000e220000002100 */
[----:B------:R-:W1:Y:S01]  /*0040*/  LDCU UR5, c[0x0][0x398] ;  /* 0x00007300ff0577ac */ /* 0x000e620008000800 */
[----:B0-----:R-:W-:-:S05]  /*0050*/  IMAD R9, R9, UR4, R0 ;  /* 0x0000000409097c24 */ /* 0x001fca000f8e0200 */
[----:B-1----:R-:W-:-:S13]  /*0060*/  ISETP.GE.U32.AND P0, PT, R9, UR5, PT ;  /* 0x0000000509007c0c */ /* 0x002fda000bf06070 */
[----:B------:R-:W-:Y:S05]  /*0070*/  @P0 EXIT ;  /* 0x000000000000094d */ /* 0x000fea0003800000 */
[----:B------:R-:W0:Y:S01]  /*0080*/  LDC.64 R2, c[0x0][0x380] ;  /* 0x0000e000ff027b82 */ /* 0x000e220000000a00 */
[----:B------:R-:W1:Y:S07]  /*0090*/  LDCU.64 UR4, c[0x0][0x358] ;  /* 0x00006b00ff0477ac */ /* 0x000e6e0008000a00 */
[----:B------:R-:W2:Y:S08]  /*00a0*/  LDC.64 R4, c[0x0][0x388] ;  /* 0x0000e200ff047b82 */ /* 0x000eb00000000a00 */
[----:B------:R-:W3:Y:S01]  /*00b0*/  LDC.64 R6, c[0x0][0x390] ;  /* 0x0000e400ff067b82 */ /* 0x000ee20000000a00 */
[----:B0-----:R-:W-:-:S06]  /*00c0*/  IMAD.WIDE R2, R9, 0x4, R2 ;  /* 0x0000000409027825 */ /* 0x001fcc00078e0202 */
[----:B-1----:R-:W4:Y:S01]  /*00d0*/  LDG.E R2, desc[UR4][R2.64] ;  /* 0x0000000402027981 */ /* 0x002f22000c1e1900 */
[----:B--2---:R-:W-:-:S06]  /*00e0*/  IMAD.WIDE R4, R9, 0x4, R4 ;  /* 0x0000000409047825 */ /* 0x004fcc00078e0204 */
[----:B------:R-:W4:Y:S01]  /*00f0*/  LDG.E R5, desc[UR4][R4.64] ;  /* 0x0000000404057981 */ /* 0x000f22000c1e1900 */
[----:B---3--:R-:W-:-:S04]  /*0100*/  IMAD.WIDE R6, R9, 0x4, R6 ;  /* 0x0000000409067825 */ /* 0x008fc800078e0206 */
[----:B----4-:R-:W-:-:S05]  /*0110*/  FADD R9, R2, R5 ;  /* 0x0000000502097221 */ /* 0x010fca0000000000 */
[----:B------:R-:W-:Y:S01]  /*0120*/  STG.E desc[UR4][R6.64], R9 ;  /* 0x0000000906007986 */ /* 0x000fe2000c101904 */
[----:B------:R-:W-:Y:S05]  /*0130*/  EXIT ;  /* 0x000000000000794d */ /* 0x000fea0003800000 */
.L_x_0:
[----:B------:R-:W-:-:S00]  /*0140*/  BRA `(.L_x_0) ;  /* 0xfffffffc00fc7947 */ /* 0x000fc0000383ffff */
[----:B------:R-:W-:-:S00]  /*0150*/  NOP ;  /* 0x0000000000007918 */ /* 0x000fc00000000000 */
        /* <DEDUP_REMOVED lines=10> */
.L_x_1:


//--------------------- .nv.shared.reserved.0     --------------------------
	.section	.nv.shared.reserved.0,"aw",@nobits
	.weak		__nv_reservedSMEM_offset_0_alias
	.size		__nv_reservedSMEM_offset_0_alias, 0, 64
	.other		__nv_reservedSMEM_offset_0_alias,@"STO_CUDA_RESERVED_SHARED STV_DEFAULT"
__nv_reservedSMEM_offset_0_alias:
	.zero		0
	.zero		64


//--------------------- .nv.constant0._Z8cuVecAddPfS_S_j --------------------------
	.section	.nv.constant0._Z8cuVecAddPfS_S_j,"a",@progbits
	.sectionflags	@""
	.align	4
.nv.constant0._Z8cuVecAddPfS_S_j:
	.zero		924


//--------------------- SYMBOLS --------------------------

	.type		.nv.reservedSmem.offset0,@object
	.size		.nv.reservedSmem.offset0,0x4
